//
// Generated by NVIDIA NVVM Compiler
//
// Compiler Build ID: CL-36424714
// Cuda compilation tools, release 13.0, V13.0.88
// Based on NVVM 20.0.0
//

.version 9.0
.target sm_100
.address_size 64

	// .globl	_Z13processMatrixPiS_ii

.visible .entry _Z13processMatrixPiS_ii(
	.param .u64 .ptr .align 1 _Z13processMatrixPiS_ii_param_0,
	.param .u64 .ptr .align 1 _Z13processMatrixPiS_ii_param_1,
	.param .u32 _Z13processMatrixPiS_ii_param_2,
	.param .u32 _Z13processMatrixPiS_ii_param_3
)
{
	.reg .pred 	%p<21>;
	.reg .b32 	%r<240>;
	.reg .b64 	%rd<54>;

	ld.param.u64 	%rd4, [_Z13processMatrixPiS_ii_param_0];
	ld.param.u64 	%rd3, [_Z13processMatrixPiS_ii_param_1];
	ld.param.u32 	%r74, [_Z13processMatrixPiS_ii_param_2];
	ld.param.u32 	%r75, [_Z13processMatrixPiS_ii_param_3];
	cvta.to.global.u64 	%rd1, %rd4;
	mov.u32 	%r76, %ctaid.x;
	mov.u32 	%r77, %ntid.x;
	mul.lo.s32 	%r1, %r76, %r77;
	mov.u32 	%r2, %tid.x;
	add.s32 	%r3, %r1, %r2;
	mul.lo.s32 	%r78, %r75, %r74;
	setp.ge.s32 	%p1, %r3, %r78;
	@%p1 bra 	$L__BB0_28;
	rem.s32 	%r4, %r3, %r75;
	mul.wide.s32 	%rd5, %r3, 4;
	add.s64 	%rd6, %rd1, %rd5;
	ld.global.u32 	%r5, [%rd6];
	setp.lt.s32 	%p2, %r75, 1;
	mov.b32 	%r220, 0;
	@%p2 bra 	$L__BB0_14;
	sub.s32 	%r6, %r3, %r4;
	add.s32 	%r82, %r75, -1;
	and.b32  	%r7, %r75, 15;
	setp.lt.u32 	%p3, %r82, 15;
	mov.b32 	%r209, 0;
	mov.u32 	%r220, %r209;
	@%p3 bra 	$L__BB0_5;
	and.b32  	%r209, %r75, 2147483632;
	neg.s32 	%r222, %r209;
	add.s64 	%rd2, %rd1, 32;
	mov.b32 	%r220, 0;
	mov.u32 	%r221, %r6;
$L__BB0_4:
	.pragma "nounroll";
	mul.wide.s32 	%rd7, %r221, 4;
	add.s64 	%rd8, %rd2, %rd7;
	ld.global.u32 	%r84, [%rd8+-32];
	add.s32 	%r85, %r84, %r220;
	ld.global.u32 	%r86, [%rd8+-28];
	add.s32 	%r87, %r86, %r85;
	ld.global.u32 	%r88, [%rd8+-24];
	add.s32 	%r89, %r88, %r87;
	ld.global.u32 	%r90, [%rd8+-20];
	add.s32 	%r91, %r90, %r89;
	ld.global.u32 	%r92, [%rd8+-16];
	add.s32 	%r93, %r92, %r91;
	ld.global.u32 	%r94, [%rd8+-12];
	add.s32 	%r95, %r94, %r93;
	ld.global.u32 	%r96, [%rd8+-8];
	add.s32 	%r97, %r96, %r95;
	ld.global.u32 	%r98, [%rd8+-4];
	add.s32 	%r99, %r98, %r97;
	ld.global.u32 	%r100, [%rd8];
	add.s32 	%r101, %r100, %r99;
	ld.global.u32 	%r102, [%rd8+4];
	add.s32 	%r103, %r102, %r101;
	ld.global.u32 	%r104, [%rd8+8];
	add.s32 	%r105, %r104, %r103;
	ld.global.u32 	%r106, [%rd8+12];
	add.s32 	%r107, %r106, %r105;
	ld.global.u32 	%r108, [%rd8+16];
	add.s32 	%r109, %r108, %r107;
	ld.global.u32 	%r110, [%rd8+20];
	add.s32 	%r111, %r110, %r109;
	ld.global.u32 	%r112, [%rd8+24];
	add.s32 	%r113, %r112, %r111;
	ld.global.u32 	%r114, [%rd8+28];
	add.s32 	%r220, %r114, %r113;
	add.s32 	%r222, %r222, 16;
	add.s32 	%r221, %r221, 16;
	setp.eq.s32 	%p4, %r222, 0;
	@%p4 bra 	$L__BB0_5;
	bra.uni 	$L__BB0_4;
$L__BB0_5:
	setp.eq.s32 	%p5, %r7, 0;
	@%p5 bra 	$L__BB0_14;
	and.b32  	%r13, %r75, 7;
	setp.lt.u32 	%p6, %r7, 8;
	@%p6 bra 	$L__BB0_8;
	add.s32 	%r116, %r6, %r209;
	mul.wide.s32 	%rd9, %r116, 4;
	add.s64 	%rd10, %rd1, %rd9;
	ld.global.u32 	%r117, [%rd10];
	add.s32 	%r118, %r117, %r220;
	ld.global.u32 	%r119, [%rd10+4];
	add.s32 	%r120, %r119, %r118;
	ld.global.u32 	%r121, [%rd10+8];
	add.s32 	%r122, %r121, %r120;
	ld.global.u32 	%r123, [%rd10+12];
	add.s32 	%r124, %r123, %r122;
	ld.global.u32 	%r125, [%rd10+16];
	add.s32 	%r126, %r125, %r124;
	ld.global.u32 	%r127, [%rd10+20];
	add.s32 	%r128, %r127, %r126;
	ld.global.u32 	%r129, [%rd10+24];
	add.s32 	%r130, %r129, %r128;
	ld.global.u32 	%r131, [%rd10+28];
	add.s32 	%r220, %r131, %r130;
	add.s32 	%r209, %r209, 8;
$L__BB0_8:
	setp.eq.s32 	%p7, %r13, 0;
	@%p7 bra 	$L__BB0_14;
	and.b32  	%r19, %r75, 3;
	setp.lt.u32 	%p8, %r13, 4;
	@%p8 bra 	$L__BB0_11;
	add.s32 	%r133, %r6, %r209;
	mul.wide.s32 	%rd11, %r133, 4;
	add.s64 	%rd12, %rd1, %rd11;
	ld.global.u32 	%r134, [%rd12];
	add.s32 	%r135, %r134, %r220;
	ld.global.u32 	%r136, [%rd12+4];
	add.s32 	%r137, %r136, %r135;
	ld.global.u32 	%r138, [%rd12+8];
	add.s32 	%r139, %r138, %r137;
	ld.global.u32 	%r140, [%rd12+12];
	add.s32 	%r220, %r140, %r139;
	add.s32 	%r209, %r209, 4;
$L__BB0_11:
	setp.eq.s32 	%p9, %r19, 0;
	@%p9 bra 	$L__BB0_14;
	add.s32 	%r141, %r2, %r209;
	add.s32 	%r142, %r141, %r1;
	sub.s32 	%r218, %r142, %r4;
	neg.s32 	%r217, %r19;
$L__BB0_13:
	.pragma "nounroll";
	mul.wide.s32 	%rd13, %r218, 4;
	add.s64 	%rd14, %rd1, %rd13;
	ld.global.u32 	%r143, [%rd14];
	add.s32 	%r220, %r143, %r220;
	add.s32 	%r218, %r218, 1;
	add.s32 	%r217, %r217, 1;
	setp.ne.s32 	%p10, %r217, 0;
	@%p10 bra 	$L__BB0_13;
$L__BB0_14:
	setp.lt.s32 	%p11, %r74, 1;
	mov.b32 	%r239, 0;
	@%p11 bra 	$L__BB0_27;
	and.b32  	%r34, %r74, 15;
	setp.lt.u32 	%p12, %r74, 16;
	mov.b32 	%r228, 0;
	mov.u32 	%r239, %r228;
	@%p12 bra 	$L__BB0_18;
	and.b32  	%r228, %r74, 2147483632;
	neg.s32 	%r225, %r228;
	shl.b32 	%r37, %r75, 4;
	mov.b32 	%r239, 0;
	mul.wide.s32 	%rd17, %r75, 4;
	mov.u32 	%r224, %r4;
$L__BB0_17:
	.pragma "nounroll";
	mul.wide.s32 	%rd15, %r224, 4;
	add.s64 	%rd16, %rd1, %rd15;
	ld.global.u32 	%r148, [%rd16];
	add.s32 	%r149, %r148, %r239;
	add.s64 	%rd18, %rd16, %rd17;
	ld.global.u32 	%r150, [%rd18];
	add.s32 	%r151, %r150, %r149;
	add.s64 	%rd19, %rd18, %rd17;
	ld.global.u32 	%r152, [%rd19];
	add.s32 	%r153, %r152, %r151;
	add.s64 	%rd20, %rd19, %rd17;
	ld.global.u32 	%r154, [%rd20];
	add.s32 	%r155, %r154, %r153;
	add.s64 	%rd21, %rd20, %rd17;
	ld.global.u32 	%r156, [%rd21];
	add.s32 	%r157, %r156, %r155;
	add.s64 	%rd22, %rd21, %rd17;
	ld.global.u32 	%r158, [%rd22];
	add.s32 	%r159, %r158, %r157;
	add.s64 	%rd23, %rd22, %rd17;
	ld.global.u32 	%r160, [%rd23];
	add.s32 	%r161, %r160, %r159;
	add.s64 	%rd24, %rd23, %rd17;
	ld.global.u32 	%r162, [%rd24];
	add.s32 	%r163, %r162, %r161;
	add.s64 	%rd25, %rd24, %rd17;
	ld.global.u32 	%r164, [%rd25];
	add.s32 	%r165, %r164, %r163;
	add.s64 	%rd26, %rd25, %rd17;
	ld.global.u32 	%r166, [%rd26];
	add.s32 	%r167, %r166, %r165;
	add.s64 	%rd27, %rd26, %rd17;
	ld.global.u32 	%r168, [%rd27];
	add.s32 	%r169, %r168, %r167;
	add.s64 	%rd28, %rd27, %rd17;
	ld.global.u32 	%r170, [%rd28];
	add.s32 	%r171, %r170, %r169;
	add.s64 	%rd29, %rd28, %rd17;
	ld.global.u32 	%r172, [%rd29];
	add.s32 	%r173, %r172, %r171;
	add.s64 	%rd30, %rd29, %rd17;
	ld.global.u32 	%r174, [%rd30];
	add.s32 	%r175, %r174, %r173;
	add.s64 	%rd31, %rd30, %rd17;
	ld.global.u32 	%r176, [%rd31];
	add.s32 	%r177, %r176, %r175;
	add.s64 	%rd32, %rd31, %rd17;
	ld.global.u32 	%r178, [%rd32];
	add.s32 	%r239, %r178, %r177;
	add.s32 	%r225, %r225, 16;
	add.s32 	%r224, %r224, %r37;
	setp.ne.s32 	%p13, %r225, 0;
	@%p13 bra 	$L__BB0_17;
$L__BB0_18:
	setp.eq.s32 	%p14, %r34, 0;
	@%p14 bra 	$L__BB0_27;
	and.b32  	%r53, %r74, 7;
	setp.lt.u32 	%p15, %r34, 8;
	@%p15 bra 	$L__BB0_21;
	mad.lo.s32 	%r180, %r228, %r75, %r4;
	mul.wide.s32 	%rd33, %r180, 4;
	add.s64 	%rd34, %rd1, %rd33;
	ld.global.u32 	%r181, [%rd34];
	add.s32 	%r182, %r181, %r239;
	mul.wide.s32 	%rd35, %r75, 4;
	add.s64 	%rd36, %rd34, %rd35;
	ld.global.u32 	%r183, [%rd36];
	add.s32 	%r184, %r183, %r182;
	add.s64 	%rd37, %rd36, %rd35;
	ld.global.u32 	%r185, [%rd37];
	add.s32 	%r186, %r185, %r184;
	add.s64 	%rd38, %rd37, %rd35;
	ld.global.u32 	%r187, [%rd38];
	add.s32 	%r188, %r187, %r186;
	add.s64 	%rd39, %rd38, %rd35;
	ld.global.u32 	%r189, [%rd39];
	add.s32 	%r190, %r189, %r188;
	add.s64 	%rd40, %rd39, %rd35;
	ld.global.u32 	%r191, [%rd40];
	add.s32 	%r192, %r191, %r190;
	add.s64 	%rd41, %rd40, %rd35;
	ld.global.u32 	%r193, [%rd41];
	add.s32 	%r194, %r193, %r192;
	add.s64 	%rd42, %rd41, %rd35;
	ld.global.u32 	%r195, [%rd42];
	add.s32 	%r239, %r195, %r194;
	add.s32 	%r228, %r228, 8;
$L__BB0_21:
	setp.eq.s32 	%p16, %r53, 0;
	@%p16 bra 	$L__BB0_27;
	and.b32  	%r59, %r74, 3;
	setp.lt.u32 	%p17, %r53, 4;
	@%p17 bra 	$L__BB0_24;
	mad.lo.s32 	%r197, %r228, %r75, %r4;
	mul.wide.s32 	%rd43, %r197, 4;
	add.s64 	%rd44, %rd1, %rd43;
	ld.global.u32 	%r198, [%rd44];
	add.s32 	%r199, %r198, %r239;
	mul.wide.s32 	%rd45, %r75, 4;
	add.s64 	%rd46, %rd44, %rd45;
	ld.global.u32 	%r200, [%rd46];
	add.s32 	%r201, %r200, %r199;
	add.s64 	%rd47, %rd46, %rd45;
	ld.global.u32 	%r202, [%rd47];
	add.s32 	%r203, %r202, %r201;
	add.s64 	%rd48, %rd47, %rd45;
	ld.global.u32 	%r204, [%rd48];
	add.s32 	%r239, %r204, %r203;
	add.s32 	%r228, %r228, 4;
$L__BB0_24:
	setp.eq.s32 	%p18, %r59, 0;
	@%p18 bra 	$L__BB0_27;
	mad.lo.s32 	%r237, %r228, %r75, %r4;
	neg.s32 	%r236, %r59;
$L__BB0_26:
	.pragma "nounroll";
	mul.wide.s32 	%rd49, %r237, 4;
	add.s64 	%rd50, %rd1, %rd49;
	ld.global.u32 	%r205, [%rd50];
	add.s32 	%r239, %r205, %r239;
	add.s32 	%r237, %r237, %r75;
	add.s32 	%r236, %r236, 1;
	setp.ne.s32 	%p19, %r236, 0;
	@%p19 bra 	$L__BB0_26;
$L__BB0_27:
	and.b32  	%r206, %r5, 1;
	setp.eq.b32 	%p20, %r206, 1;
	selp.b32 	%r207, %r239, %r220, %p20;
	cvta.to.global.u64 	%rd51, %rd3;
	add.s64 	%rd53, %rd51, %rd5;
	st.global.u32 	[%rd53], %r207;
$L__BB0_28:
	ret;

}


// ===== COMPILED SASS (sm_100) =====

	.target	sm_100

	.elftype	@"ET_EXEC"


//--------------------- .note.nv.tkinfo           --------------------------
	.section	.note.nv.tkinfo,"",@"SHT_NOTE"
	.sectionflags	@"SHF_NOTE_NV_TKINFO"
	.tkinfo
        /*0018*/ 	.word	0x00000002
        /*0030*/ 	.string	""
        /*0030*/ 	.string	"ptxas"
        /*0030*/ 	.string	"Cuda compilation tools, release 13.0, V13.0.88"
        /*0030*/ 	.string	"Build cuda_13.0.r13.0/compiler.36424714_0"
        /*0030*/ 	.string	"-arch sm_100 -m 64 "



//--------------------- .note.nv.cuinfo           --------------------------
	.section	.note.nv.cuinfo,"",@"SHT_NOTE"
	.sectionflags	@"SHF_NOTE_NV_CUINFO"
        /*0018*/ 	.short	0x0002
        /*001a*/ 	.short	0x0064
        /*001c*/ 	.short	0x0082
	.zero		2


//--------------------- .nv.info                  --------------------------
	.section	.nv.info,"",@"SHT_CUDA_INFO"
	.align	4


	//----- nvinfo : EIATTR_REGCOUNT
	.align		4
        /*0000*/ 	.byte	0x04, 0x2f
        /*0002*/ 	.short	(.L_1 - .L_0)
	.align		4
.L_0:
        /*0004*/ 	.word	index@(_Z13processMatrixPiS_ii)
        /*0008*/ 	.word	0x00000020


	//----- nvinfo : EIATTR_FRAME_SIZE
	.align		4
.L_1:
        /*000c*/ 	.byte	0x04, 0x11
        /*000e*/ 	.short	(.L_3 - .L_2)
	.align		4
.L_2:
        /*0010*/ 	.word	index@(_Z13processMatrixPiS_ii)
        /*0014*/ 	.word	0x00000000


	//----- nvinfo : EIATTR_MIN_STACK_SIZE
	.align		4
.L_3:
        /*0018*/ 	.byte	0x04, 0x12
        /*001a*/ 	.short	(.L_5 - .L_4)
	.align		4
.L_4:
        /*001c*/ 	.word	index@(_Z13processMatrixPiS_ii)
        /*0020*/ 	.word	0x00000000
.L_5:


//--------------------- .nv.compat                --------------------------
	.section	.nv.compat,"",@"SHT_CUDA_COMPAT_INFO"
	.align	4
        /*0000*/ 	.byte	0x02, 0x09, 0x00, 0x00, 0x02, 0x02, 0x01, 0x00, 0x02, 0x05, 0x05, 0x00, 0x03, 0x07, 0x01, 0x01
        /*0010*/ 	.byte	0x02, 0x03, 0x00, 0x00, 0x02, 0x06, 0x01, 0x00, 0x04, 0x0b, 0x08, 0x00, 0x09, 0x00, 0x00, 0x00
        /*0020*/ 	.byte	0x00, 0x00, 0x00, 0x00


//--------------------- .nv.info._Z13processMatrixPiS_ii --------------------------
	.section	.nv.info._Z13processMatrixPiS_ii,"",@"SHT_CUDA_INFO"
	.sectionflags	@""
	.align	4


	//----- nvinfo : EIATTR_CUDA_API_VERSION
	.align		4
        /*0000*/ 	.byte	0x04, 0x37
        /*0002*/ 	.short	(.L_7 - .L_6)
.L_6:
        /*0004*/ 	.word	0x00000082


	//----- nvinfo : EIATTR_KPARAM_INFO
	.align		4
.L_7:
        /*0008*/ 	.byte	0x04, 0x17
        /*000a*/ 	.short	(.L_9 - .L_8)
.L_8:
        /*000c*/ 	.word	0x00000000
        /*0010*/ 	.short	0x0003
        /*0012*/ 	.short	0x0014
        /*0014*/ 	.byte	0x00, 0xf0, 0x11, 0x00


	//----- nvinfo : EIATTR_KPARAM_INFO
	.align		4
.L_9:
        /*0018*/ 	.byte	0x04, 0x17
        /*001a*/ 	.short	(.L_11 - .L_10)
.L_10:
        /*001c*/ 	.word	0x00000000
        /*0020*/ 	.short	0x0002
        /*0022*/ 	.short	0x0010
        /*0024*/ 	.byte	0x00, 0xf0, 0x11, 0x00


	//----- nvinfo : EIATTR_KPARAM_INFO
	.align		4
.L_11:
        /*0028*/ 	.byte	0x04, 0x17
        /*002a*/ 	.short	(.L_13 - .L_12)
.L_12:
        /*002c*/ 	.word	0x00000000
        /*0030*/ 	.short	0x0001
        /*0032*/ 	.short	0x0008
        /*0034*/ 	.byte	0x00, 0xf5, 0x21, 0x00


	//----- nvinfo : EIATTR_KPARAM_INFO
	.align		4
.L_13:
        /*0038*/ 	.byte	0x04, 0x17
        /*003a*/ 	.short	(.L_15 - .L_14)
.L_14:
        /*003c*/ 	.word	0x00000000
        /*0040*/ 	.short	0x0000
        /*0042*/ 	.short	0x0000
        /*0044*/ 	.byte	0x00, 0xf5, 0x21, 0x00


	//----- nvinfo : EIATTR_SPARSE_MMA_MASK
	.align		4
.L_15:
        /*0048*/ 	.byte	0x03, 0x50
        /*004a*/ 	.short	0x0000


	//----- nvinfo : EIATTR_MAXREG_COUNT
	.align		4
        /*004c*/ 	.byte	0x03, 0x1b
        /*004e*/ 	.short	0x00ff


	//----- nvinfo : EIATTR_MERCURY_ISA_VERSION
	.align		4
        /*0050*/ 	.byte	0x03, 0x5f
        /*0052*/ 	.short	0x0101


	//----- nvinfo : EIATTR_VRC_CTA_INIT_COUNT
	.align		4
        /*0054*/ 	.byte	0x02, 0x4a
	.zero		1
	.zero		1


	//----- nvinfo : EIATTR_EXIT_INSTR_OFFSETS
	.align		4
        /*0058*/ 	.byte	0x04, 0x1c
        /*005a*/ 	.short	(.L_17 - .L_16)


	//   ....[0]....
.L_16:
        /*005c*/ 	.word	0x00000090


	//   ....[1]....
        /*0060*/ 	.word	0x00001030


	//----- nvinfo : EIATTR_CBANK_PARAM_SIZE
	.align		4
.L_17:
        /*0064*/ 	.byte	0x03, 0x19
        /*0066*/ 	.short	0x0018


	//----- nvinfo : EIATTR_PARAM_CBANK
	.align		4
        /*0068*/ 	.byte	0x04, 0x0a
        /*006a*/ 	.short	(.L_19 - .L_18)
	.align		4
.L_18:
        /*006c*/ 	.word	index@(.nv.constant0._Z13processMatrixPiS_ii)
        /*0070*/ 	.short	0x0380
        /*0072*/ 	.short	0x0018


	//----- nvinfo : EIATTR_SW_WAR
	.align		4
.L_19:
        /*0074*/ 	.byte	0x04, 0x36
        /*0076*/ 	.short	(.L_21 - .L_20)
.L_20:
        /*0078*/ 	.word	0x00000008
.L_21:


//--------------------- .nv.callgraph             --------------------------
	.section	.nv.callgraph,"",@"SHT_CUDA_CALLGRAPH"
	.align	4
	.sectionentsize	8
	.align		4
        /*0000*/ 	.word	0x00000000
	.align		4
        /*0004*/ 	.word	0xffffffff
	.align		4
        /*0008*/ 	.word	0x00000000
	.align		4
        /*000c*/ 	.word	0xfffffffe
	.align		4
        /*0010*/ 	.word	0x00000000
	.align		4
        /*0014*/ 	.word	0xfffffffd
	.align		4
        /*0018*/ 	.word	0x00000000
	.align		4
        /*001c*/ 	.word	0xfffffffc


//--------------------- .text._Z13processMatrixPiS_ii --------------------------
	.section	.text._Z13processMatrixPiS_ii,"ax",@progbits
	.align	128
        .global         _Z13processMatrixPiS_ii
        .type           _Z13processMatrixPiS_ii,@function
        .size           _Z13processMatrixPiS_ii,(.L_x_13 - _Z13processMatrixPiS_ii)
        .other          _Z13processMatrixPiS_ii,@"STO_CUDA_ENTRY STV_DEFAULT"
_Z13processMatrixPiS_ii:
.text._Z13processMatrixPiS_ii:
[----:B------:R-:W-:Y:S01]  /*0000*/  LDC R1, c[0x0][0x37c] ;  /* 0x0000df00ff017b82 */ /* 0x000fe20000000800 */
[----:B------:R-:W0:Y:S07]  /*0010*/  S2R R5, SR_TID.X ;  /* 0x0000000000057919 */ /* 0x000e2e0000002100 */
[----:B------:R-:W1:Y:S01]  /*0020*/  S2UR UR4, SR_CTAID.X ;  /* 0x00000000000479c3 */ /* 0x000e620000002500 */
[----:B------:R-:W1:Y:S07]  /*0030*/  LDCU UR5, c[0x0][0x360] ;  /* 0x00006c00ff0577ac */ /* 0x000e6e0008000800 */
[----:B------:R-:W2:Y:S01]  /*0040*/  LDC.64 R6, c[0x0][0x390] ;  /* 0x0000e400ff067b82 */ /* 0x000ea20000000a00 */
[----:B-1----:R-:W-:-:S06]  /*0050*/  UIMAD UR4, UR4, UR5, URZ ;  /* 0x00000005040472a4 */ /* 0x002fcc000f8e02ff */
[----:B0-----:R-:W-:Y:S02]  /*0060*/  VIADD R0, R5, UR4 ;  /* 0x0000000405007c36 */ /* 0x001fe40008000000 */
[----:B--2---:R-:W-:-:S05]  /*0070*/  IMAD R3, R7, R6, RZ ;  /* 0x0000000607037224 */ /* 0x004fca00078e02ff */
[----:B------:R-:W-:-:S13]  /*0080*/  ISETP.GE.AND P0, PT, R0, R3, PT ;  /* 0x000000030000720c */ /* 0x000fda0003f06270 */
[----:B------:R-:W-:Y:S05]  /*0090*/  @P0 EXIT ;  /* 0x000000000000094d */ /* 0x000fea0003800000 */
[----:B------:R-:W-:Y:S01]  /*00a0*/  IABS R6, R7 ;  /* 0x0000000700067213 */ /* 0x000fe20000000000 */
[----:B------:R-:W0:Y:S01]  /*00b0*/  LDC.64 R2, c[0x0][0x380] ;  /* 0x0000e000ff027b82 */ /* 0x000e220000000a00 */
[----:B------:R-:W1:Y:S02]  /*00c0*/  LDCU.64 UR8, c[0x0][0x358] ;  /* 0x00006b00ff0877ac */ /* 0x000e640008000a00 */
[----:B------:R-:W2:Y:S08]  /*00d0*/  I2F.RP R4, R6 ;  /* 0x0000000600047306 */ /* 0x000eb00000209400 */
[----:B--2---:R-:W2:Y:S01]  /*00e0*/  MUFU.RCP R4, R4 ;  /* 0x0000000400047308 */ /* 0x004ea20000001000 */
[----:B0-----:R-:W-:-:S06]  /*00f0*/  IMAD.WIDE R2, R0, 0x4, R2 ;  /* 0x0000000400027825 */ /* 0x001fcc00078e0202 */
[----:B-1----:R0:W5:Y:S01]  /*0100*/  LDG.E R2, desc[UR8][R2.64] ;  /* 0x0000000802027981 */ /* 0x002162000c1e1900 */
[----:B------:R-:W-:Y:S01]  /*0110*/  ISETP.GE.AND P1, PT, R0, RZ, PT ;  /* 0x000000ff0000720c */ /* 0x000fe20003f26270 */
[----:B--2---:R-:W-:Y:S02]  /*0120*/  VIADD R8, R4, 0xffffffe ;  /* 0x0ffffffe04087836 */ /* 0x004fe40000000000 */
[----:B------:R-:W-:Y:S02]  /*0130*/  IMAD.MOV.U32 R4, RZ, RZ, RZ ;  /* 0x000000ffff047224 */ /* 0x000fe400078e00ff */
[----:B------:R1:W2:Y:S01]  /*0140*/  F2I.FTZ.U32.TRUNC.NTZ R9, R8 ;  /* 0x0000000800097305 */ /* 0x0002a2000021f000 */
[----:B0-----:R-:W-:Y:S01]  /*0150*/  IABS R3, R0 ;  /* 0x0000000000037213 */ /* 0x001fe20000000000 */
[----:B-1----:R-:W-:Y:S01]  /*0160*/  IMAD.MOV.U32 R8, RZ, RZ, RZ ;  /* 0x000000ffff087224 */ /* 0x002fe200078e00ff */
[----:B--2---:R-:W-:-:S05]  /*0170*/  IADD3 R11, PT, PT, RZ, -R9, RZ ;  /* 0x80000009ff0b7210 */ /* 0x004fca0007ffe0ff */
[----:B------:R-:W-:-:S04]  /*0180*/  IMAD R11, R11, R6, RZ ;  /* 0x000000060b0b7224 */ /* 0x000fc800078e02ff */
[----:B------:R-:W-:-:S06]  /*0190*/  IMAD.HI.U32 R9, R9, R11, R8 ;  /* 0x0000000b09097227 */ /* 0x000fcc00078e0008 */
[----:B------:R-:W-:-:S04]  /*01a0*/  IMAD.HI.U32 R9, R9, R3, RZ ;  /* 0x0000000309097227 */ /* 0x000fc800078e00ff */
[----:B------:R-:W-:-:S04]  /*01b0*/  IMAD.MOV R9, RZ, RZ, -R9 ;  /* 0x000000ffff097224 */ /* 0x000fc800078e0a09 */
[----:B------:R-:W-:-:S05]  /*01c0*/  IMAD R3, R6, R9, R3 ;  /* 0x0000000906037224 */ /* 0x000fca00078e0203 */
[----:B------:R-:W-:-:S13]  /*01d0*/  ISETP.GT.U32.AND P0, PT, R6, R3, PT ;  /* 0x000000030600720c */ /* 0x000fda0003f04070 */
[----:B------:R-:W-:Y:S02]  /*01e0*/  @!P0 IADD3 R3, PT, PT, R3, -R6, RZ ;  /* 0x8000000603038210 */ /* 0x000fe40007ffe0ff */
[----:B------:R-:W-:Y:S02]  /*01f0*/  ISETP.NE.AND P0, PT, R7, RZ, PT ;  /* 0x000000ff0700720c */ /* 0x000fe40003f05270 */
[----:B------:R-:W-:-:S13]  /*0200*/  ISETP.GT.U32.AND P2, PT, R6, R3, PT ;  /* 0x000000030600720c */ /* 0x000fda0003f44070 */
[----:B------:R-:W-:Y:S01]  /*0210*/  @!P2 IMAD.IADD R3, R3, 0x1, -R6 ;  /* 0x000000010303a824 */ /* 0x000fe200078e0a06 */
[----:B------:R-:W-:-:S04]  /*0220*/  ISETP.GE.AND P2, PT, R7, 0x1, PT ;  /* 0x000000010700780c */ /* 0x000fc80003f46270 */
[----:B------:R-:W-:Y:S02]  /*0230*/  @!P1 IADD3 R3, PT, PT, -R3, RZ, RZ ;  /* 0x000000ff03039210 */ /* 0x000fe40007ffe1ff */
[----:B------:R-:W-:-:S07]  /*0240*/  @!P0 LOP3.LUT R3, RZ, R7, RZ, 0x33, !PT ;  /* 0x00000007ff038212 */ /* 0x000fce00078e33ff */
[----:B------:R-:W-:Y:S05]  /*0250*/  @!P2 BRA `(.L_x_0) ;  /* 0x00000004007ca947 */ /* 0x000fea0003800000 */
[C---:B------:R-:W-:Y:S01]  /*0260*/  IADD3 R4, PT, PT, R7.reuse, -0x1, RZ ;  /* 0xffffffff07047810 */ /* 0x040fe20007ffe0ff */
[----:B------:R-:W-:Y:S01]  /*0270*/  HFMA2 R8, -RZ, RZ, 0, 0 ;  /* 0x00000000ff087431 */ /* 0x000fe200000001ff */
[----:B------:R-:W-:Y:S01]  /*0280*/  LOP3.LUT R22, R7, 0xf, RZ, 0xc0, !PT ;  /* 0x0000000f07167812 */ /* 0x000fe200078ec0ff */
[----:B------:R-:W-:Y:S01]  /*0290*/  IMAD.IADD R9, R0, 0x1, -R3 ;  /* 0x0000000100097824 */ /* 0x000fe200078e0a03 */
[----:B------:R-:W-:Y:S01]  /*02a0*/  ISETP.GE.U32.AND P0, PT, R4, 0xf, PT ;  /* 0x0000000f0400780c */ /* 0x000fe20003f06070 */
[----:B------:R-:W-:Y:S01]  /*02b0*/  IMAD.MOV.U32 R4, RZ, RZ, RZ ;  /* 0x000000ffff047224 */ /* 0x000fe200078e00ff */
[----:B------:R-:W-:-:S11]  /*02c0*/  ISETP.NE.AND P1, PT, R22, RZ, PT ;  /* 0x000000ff1600720c */ /* 0x000fd60003f25270 */
[----:B------:R-:W-:Y:S05]  /*02d0*/  @!P0 BRA `(.L_x_1) ;  /* 0x0000000000988947 */ /* 0x000fea0003800000 */
[----:B------:R-:W0:Y:S01]  /*02e0*/  LDCU.64 UR6, c[0x0][0x380] ;  /* 0x00007000ff0677ac */ /* 0x000e220008000a00 */
[----:B------:R-:W-:Y:S01]  /*02f0*/  LOP3.LUT R8, R7, 0x7ffffff0, RZ, 0xc0, !PT ;  /* 0x7ffffff007087812 */ /* 0x000fe200078ec0ff */
[----:B------:R-:W-:Y:S01]  /*0300*/  IMAD.MOV.U32 R11, RZ, RZ, R9 ;  /* 0x000000ffff0b7224 */ /* 0x000fe200078e0009 */
[----:B------:R-:W-:Y:S02]  /*0310*/  MOV R4, RZ ;  /* 0x000000ff00047202 */ /* 0x000fe40000000f00 */
[----:B------:R-:W-:Y:S01]  /*0320*/  IADD3 R10, PT, PT, -R8, RZ, RZ ;  /* 0x000000ff080a7210 */ /* 0x000fe20007ffe1ff */
[----:B0-----:R-:W-:-:S04]  /*0330*/  UIADD3 UR5, UP0, UPT, UR6, 0x20, URZ ;  /* 0x0000002006057890 */ /* 0x001fc8000ff1e0ff */
[----:B------:R-:W-:-:S12]  /*0340*/  UIADD3.X UR6, UPT, UPT, URZ, UR7, URZ, UP0, !UPT ;  /* 0x00000007ff067290 */ /* 0x000fd800087fe4ff */
.L_x_2:
[----:B------:R-:W-:Y:S01]  /*0350*/  MOV R7, UR6 ;  /* 0x0000000600077c02 */ /* 0x000fe20008000f00 */
[----:B------:R-:W-:-:S04]  /*0360*/  IMAD.U32 R6, RZ, RZ, UR5 ;  /* 0x00000005ff067e24 */ /* 0x000fc8000f8e00ff */
[----:B------:R-:W-:-:S05]  /*0370*/  IMAD.WIDE R6, R11, 0x4, R6 ;  /* 0x000000040b067825 */ /* 0x000fca00078e0206 */
[----:B------:R-:W2:Y:S04]  /*0380*/  LDG.E R21, desc[UR8][R6.64+-0x20] ;  /* 0xffffe00806157981 */ /* 0x000ea8000c1e1900 */
[----:B------:R-:W2:Y:S04]  /*0390*/  LDG.E R20, desc[UR8][R6.64+-0x1c] ;  /* 0xffffe40806147981 */ /* 0x000ea8000c1e1900 */
[----:B------:R-:W3:Y:S04]  /*03a0*/  LDG.E R25, desc[UR8][R6.64+-0x18] ;  /* 0xffffe80806197981 */ /* 0x000ee8000c1e1900 */
[----:B------:R-:W3:Y:S04]  /*03b0*/  LDG.E R26, desc[UR8][R6.64+-0x14] ;  /* 0xffffec08061a7981 */ /* 0x000ee8000c1e1900 */
[----:B------:R-:W4:Y:S04]  /*03c0*/  LDG.E R19, desc[UR8][R6.64+-0x10] ;  /* 0xfffff00806137981 */ /* 0x000f28000c1e1900 */
[----:B------:R-:W4:Y:S04]  /*03d0*/  LDG.E R18, desc[UR8][R6.64+-0xc] ;  /* 0xfffff40806127981 */ /* 0x000f28000c1e1900 */
[----:B------:R-:W4:Y:S04]  /*03e0*/  LDG.E R17, desc[UR8][R6.64+-0x8] ;  /* 0xfffff80806117981 */ /* 0x000f28000c1e1900 */
[----:B------:R-:W4:Y:S04]  /*03f0*/  LDG.E R16, desc[UR8][R6.64+-0x4] ;  /* 0xfffffc0806107981 */ /* 0x000f28000c1e1900 */
[----:B------:R-:W4:Y:S04]  /*0400*/  LDG.E R15, desc[UR8][R6.64] ;  /* 0x00000008060f7981 */ /* 0x000f28000c1e1900 */
[----:B------:R-:W4:Y:S04]  /*0410*/  LDG.E R14, desc[UR8][R6.64+0x4] ;  /* 0x00000408060e7981 */ /* 0x000f28000c1e1900 */
[----:B------:R-:W4:Y:S04]  /*0420*/  LDG.E R13, desc[UR8][R6.64+0x8] ;  /* 0x00000808060d7981 */ /* 0x000f28000c1e1900 */
[----:B------:R-:W4:Y:S04]  /*0430*/  LDG.E R12, desc[UR8][R6.64+0xc] ;  /* 0x00000c08060c7981 */ /* 0x000f28000c1e1900 */
[----:B------:R-:W4:Y:S01]  /*0440*/  LDG.E R23, desc[UR8][R6.64+0x1c] ;  /* 0x00001c0806177981 */ /* 0x000f22000c1e1900 */
[----:B--2---:R-:W-:-:S03]  /*0450*/  IADD3 R24, PT, PT, R20, R21, R4 ;  /* 0x0000001514187210 */ /* 0x004fc60007ffe004 */
[----:B------:R-:W2:Y:S04]  /*0460*/  LDG.E R21, desc[UR8][R6.64+0x10] ;  /* 0x0000100806157981 */ /* 0x000ea8000c1e1900 */
[----:B------:R-:W2:Y:S04]  /*0470*/  LDG.E R20, desc[UR8][R6.64+0x14] ;  /* 0x0000140806147981 */ /* 0x000ea8000c1e1900 */
[----:B------:R-:W2:Y:S01]  /*0480*/  LDG.E R4, desc[UR8][R6.64+0x18] ;  /* 0x0000180806047981 */ /* 0x000ea2000c1e1900 */
[----:B---3--:R-:W-:Y:S01]  /*0490*/  IADD3 R24, PT, PT, R26, R25, R24 ;  /* 0x000000191a187210 */ /* 0x008fe20007ffe018 */
[----:B------:R-:W-:-:S03]  /*04a0*/  VIADD R10, R10, 0x10 ;  /* 0x000000100a0a7836 */ /* 0x000fc60000000000 */
[----:B----4-:R-:W-:Y:S02]  /*04b0*/  IADD3 R18, PT, PT, R18, R19, R24 ;  /* 0x0000001312127210 */ /* 0x010fe40007ffe018 */
[----:B------:R-:W-:Y:S02]  /*04c0*/  ISETP.NE.AND P0, PT, R10, RZ, PT ;  /* 0x000000ff0a00720c */ /* 0x000fe40003f05270 */
[----:B------:R-:W-:-:S04]  /*04d0*/  IADD3 R16, PT, PT, R16, R17, R18 ;  /* 0x0000001110107210 */ /* 0x000fc80007ffe012 */
[----:B------:R-:W-:-:S04]  /*04e0*/  IADD3 R14, PT, PT, R14, R15, R16 ;  /* 0x0000000f0e0e7210 */ /* 0x000fc80007ffe010 */
[----:B------:R-:W-:Y:S02]  /*04f0*/  IADD3 R12, PT, PT, R12, R13, R14 ;  /* 0x0000000d0c0c7210 */ /* 0x000fe40007ffe00e */
[----:B------:R-:W-:Y:S02]  /*0500*/  IADD3 R11, PT, PT, R11, 0x10, RZ ;  /* 0x000000100b0b7810 */ /* 0x000fe40007ffe0ff */
[----:B--2---:R-:W-:-:S04]  /*0510*/  IADD3 R12, PT, PT, R20, R21, R12 ;  /* 0x00000015140c7210 */ /* 0x004fc80007ffe00c */
[----:B------:R-:W-:Y:S01]  /*0520*/  IADD3 R4, PT, PT, R23, R4, R12 ;  /* 0x0000000417047210 */ /* 0x000fe20007ffe00c */
[----:B------:R-:W-:Y:S06]  /*0530*/  @P0 BRA `(.L_x_2) ;  /* 0xfffffffc00840947 */ /* 0x000fec000383ffff */
.L_x_1:
[----:B------:R-:W-:Y:S05]  /*0540*/  @!P1 BRA `(.L_x_0) ;  /* 0x0000000000c09947 */ /* 0x000fea0003800000 */
[----:B------:R-:W0:Y:S01]  /*0550*/  LDCU UR5, c[0x0][0x394] ;  /* 0x00007280ff0577ac */ /* 0x000e220008000800 */
[----:B------:R-:W-:Y:S01]  /*0560*/  ISETP.GE.U32.AND P0, PT, R22, 0x8, PT ;  /* 0x000000081600780c */ /* 0x000fe20003f06070 */
[----:B0-----:R-:W-:-:S04]  /*0570*/  ULOP3.LUT UR6, UR5, 0x7, URZ, 0xc0, !UPT ;  /* 0x0000000705067892 */ /* 0x001fc8000f8ec0ff */
[----:B------:R-:W-:-:S08]  /*0580*/  UISETP.NE.AND UP0, UPT, UR6, URZ, UPT ;  /* 0x000000ff0600728c */ /* 0x000fd0000bf05270 */
[----:B------:R-:W-:Y:S05]  /*0590*/  @!P0 BRA `(.L_x_3) ;  /* 0x0000000000408947 */ /* 0x000fea0003800000 */
[----:B------:R-:W0:Y:S01]  /*05a0*/  LDC.64 R6, c[0x0][0x380] ;  /* 0x0000e000ff067b82 */ /* 0x000e220000000a00 */
[----:B------:R-:W-:-:S04]  /*05b0*/  IMAD.IADD R11, R9, 0x1, R8 ;  /* 0x00000001090b7824 */ /* 0x000fc800078e0208 */
[----:B0-----:R-:W-:-:S05]  /*05c0*/  IMAD.WIDE R6, R11, 0x4, R6 ;  /* 0x000000040b067825 */ /* 0x001fca00078e0206 */
[----:B------:R-:W2:Y:S04]  /*05d0*/  LDG.E R11, desc[UR8][R6.64] ;  /* 0x00000008060b7981 */ /* 0x000ea8000c1e1900 */
[----:B------:R-:W2:Y:S04]  /*05e0*/  LDG.E R10, desc[UR8][R6.64+0x4] ;  /* 0x00000408060a7981 */ /* 0x000ea8000c1e1900 */
[----:B------:R-:W3:Y:S04]  /*05f0*/  LDG.E R13, desc[UR8][R6.64+0x8] ;  /* 0x00000808060d7981 */ /* 0x000ee8000c1e1900 */
[----:B------:R-:W3:Y:S04]  /*0600*/  LDG.E R12, desc[UR8][R6.64+0xc] ;  /* 0x00000c08060c7981 */ /* 0x000ee8000c1e1900 */
[----:B------:R-:W4:Y:S04]  /*0610*/  LDG.E R15, desc[UR8][R6.64+0x10] ;  /* 0x00001008060f7981 */ /* 0x000f28000c1e1900 */
[----:B------:R-:W4:Y:S04]  /*0620*/  LDG.E R14, desc[UR8][R6.64+0x14] ;  /* 0x00001408060e7981 */ /* 0x000f28000c1e1900 */
[----:B------:R-:W4:Y:S04]  /*0630*/  LDG.E R17, desc[UR8][R6.64+0x18] ;  /* 0x0000180806117981 */ /* 0x000f28000c1e1900 */
[----:B------:R-:W4:Y:S01]  /*0640*/  LDG.E R16, desc[UR8][R6.64+0x1c] ;  /* 0x00001c0806107981 */ /* 0x000f22000c1e1900 */
[----:B------:R-:W-:-:S02]  /*0650*/  IADD3 R8, PT, PT, R8, 0x8, RZ ;  /* 0x0000000808087810 */ /* 0x000fc40007ffe0ff */
[----:B--2---:R-:W-:-:S04]  /*0660*/  IADD3 R10, PT, PT, R10, R11, R4 ;  /* 0x0000000b0a0a7210 */ /* 0x004fc80007ffe004 */
[----:B---3--:R-:W-:-:S04]  /*0670*/  IADD3 R10, PT, PT, R12, R13, R10 ;  /* 0x0000000d0c0a7210 */ /* 0x008fc80007ffe00a */
[----:B----4-:R-:W-:-:S04]  /*0680*/  IADD3 R10, PT, PT, R14, R15, R10 ;  /* 0x0000000f0e0a7210 */ /* 0x010fc80007ffe00a */
[----:B------:R-:W-:-:S07]  /*0690*/  IADD3 R4, PT, PT, R16, R17, R10 ;  /* 0x0000001110047210 */ /* 0x000fce0007ffe00a */
.L_x_3:
[----:B------:R-:W-:Y:S05]  /*06a0*/  BRA.U !UP0, `(.L_x_0) ;  /* 0x0000000108687547 */ /* 0x000fea000b800000 */
[----:B------:R-:W-:Y:S02]  /*06b0*/  UISETP.GE.U32.AND UP0, UPT, UR6, 0x4, UPT ;  /* 0x000000040600788c */ /* 0x000fe4000bf06070 */
[----:B------:R-:W-:-:S04]  /*06c0*/  ULOP3.LUT UR5, UR5, 0x3, URZ, 0xc0, !UPT ;  /* 0x0000000305057892 */ /* 0x000fc8000f8ec0ff */
[----:B------:R-:W-:-:S03]  /*06d0*/  UISETP.NE.AND UP1, UPT, UR5, URZ, UPT ;  /* 0x000000ff0500728c */ /* 0x000fc6000bf25270 */
[----:B------:R-:W-:Y:S08]  /*06e0*/  BRA.U !UP0, `(.L_x_4) ;  /* 0x0000000108287547 */ /* 0x000ff0000b800000 */
[----:B------:R-:W0:Y:S01]  /*06f0*/  LDC.64 R6, c[0x0][0x380] ;  /* 0x0000e000ff067b82 */ /* 0x000e220000000a00 */
[----:B------:R-:W-:-:S04]  /*0700*/  IMAD.IADD R9, R9, 0x1, R8 ;  /* 0x0000000109097824 */ /* 0x000fc800078e0208 */
[----:B0-----:R-:W-:-:S05]  /*0710*/  IMAD.WIDE R6, R9, 0x4, R6 ;  /* 0x0000000409067825 */ /* 0x001fca00078e0206 */
[----:B------:R-:W2:Y:S04]  /*0720*/  LDG.E R9, desc[UR8][R6.64] ;  /* 0x0000000806097981 */ /* 0x000ea8000c1e1900 */
[----:B------:R-:W2:Y:S04]  /*0730*/  LDG.E R10, desc[UR8][R6.64+0x4] ;  /* 0x00000408060a7981 */ /* 0x000ea8000c1e1900 */
[----:B------:R-:W3:Y:S04]  /*0740*/  LDG.E R11, desc[UR8][R6.64+0x8] ;  /* 0x00000808060b7981 */ /* 0x000ee8000c1e1900 */
[----:B------:R-:W3:Y:S01]  /*0750*/  LDG.E R12, desc[UR8][R6.64+0xc] ;  /* 0x00000c08060c7981 */ /* 0x000ee2000c1e1900 */
[----:B------:R-:W-:-:S02]  /*0760*/  IADD3 R8, PT, PT, R8, 0x4, RZ ;  /* 0x0000000408087810 */ /* 0x000fc40007ffe0ff */
[----:B--2---:R-:W-:-:S04]  /*0770*/  IADD3 R4, PT, PT, R10, R9, R4 ;  /* 0x000000090a047210 */ /* 0x004fc80007ffe004 */
[----:B---3--:R-:W-:-:S07]  /*0780*/  IADD3 R4, PT, PT, R12, R11, R4 ;  /* 0x0000000b0c047210 */ /* 0x008fce0007ffe004 */
.L_x_4:
[----:B------:R-:W-:Y:S05]  /*0790*/  BRA.U !UP1, `(.L_x_0) ;  /* 0x00000001092c7547 */ /* 0x000fea000b800000 */
[----:B------:R-:W0:Y:S01]  /*07a0*/  LDC.64 R10, c[0x0][0x380] ;  /* 0x0000e000ff0a7b82 */ /* 0x000e220000000a00 */
[----:B------:R-:W-:Y:S01]  /*07b0*/  IADD3 R8, PT, PT, R5, UR4, R8 ;  /* 0x0000000405087c10 */ /* 0x000fe2000fffe008 */
[----:B------:R-:W-:-:S04]  /*07c0*/  UIADD3 UR5, UPT, UPT, -UR5, URZ, URZ ;  /* 0x000000ff05057290 */ /* 0x000fc8000fffe1ff */
[----:B------:R-:W-:-:S08]  /*07d0*/  IMAD.IADD R5, R8, 0x1, -R3 ;  /* 0x0000000108057824 */ /* 0x000fd000078e0a03 */
.L_x_5:
[----:B0-----:R-:W-:-:S06]  /*07e0*/  IMAD.WIDE R6, R5, 0x4, R10 ;  /* 0x0000000405067825 */ /* 0x001fcc00078e020a */
[----:B------:R-:W2:Y:S01]  /*07f0*/  LDG.E R7, desc[UR8][R6.64] ;  /* 0x0000000806077981 */ /* 0x000ea2000c1e1900 */
[----:B------:R-:W-:Y:S01]  /*0800*/  UIADD3 UR5, UPT, UPT, UR5, 0x1, URZ ;  /* 0x0000000105057890 */ /* 0x000fe2000fffe0ff */
[----:B------:R-:W-:-:S03]  /*0810*/  IADD3 R5, PT, PT, R5, 0x1, RZ ;  /* 0x0000000105057810 */ /* 0x000fc60007ffe0ff */
[----:B------:R-:W-:Y:S01]  /*0820*/  UISETP.NE.AND UP0, UPT, UR5, URZ, UPT ;  /* 0x000000ff0500728c */ /* 0x000fe2000bf05270 */
[----:B--2---:R-:W-:-:S08]  /*0830*/  IMAD.IADD R4, R7, 0x1, R4 ;  /* 0x0000000107047824 */ /* 0x004fd000078e0204 */
[----:B------:R-:W-:Y:S05]  /*0840*/  BRA.U UP0, `(.L_x_5) ;  /* 0xfffffffd00e47547 */ /* 0x000fea000b83ffff */
.L_x_0:
[----:B------:R-:W0:Y:S01]  /*0850*/  LDCU UR5, c[0x0][0x390] ;  /* 0x00007200ff0577ac */ /* 0x000e220008000800 */
[----:B------:R-:W-:Y:S01]  /*0860*/  MOV R7, RZ ;  /* 0x000000ff00077202 */ /* 0x000fe20000000f00 */
[----:B0-----:R-:W-:-:S09]  /*0870*/  UISETP.GE.AND UP0, UPT, UR5, 0x1, UPT ;  /* 0x000000010500788c */ /* 0x001fd2000bf06270 */
[----:B------:R-:W-:Y:S05]  /*0880*/  BRA.U !UP0, `(.L_x_6) ;  /* 0x0000000508d07547 */ /* 0x000fea000b800000 */
[----:B------:R-:W-:Y:S01]  /*0890*/  UISETP.GE.U32.AND UP1, UPT, UR5, 0x10, UPT ;  /* 0x000000100500788c */ /* 0x000fe2000bf26070 */
[----:B------:R-:W-:Y:S01]  /*08a0*/  IMAD.MOV.U32 R7, RZ, RZ, RZ ;  /* 0x000000ffff077224 */ /* 0x000fe200078e00ff */
[----:B------:R-:W-:Y:S01]  /*08b0*/  ULOP3.LUT UR6, UR5, 0xf, URZ, 0xc0, !UPT ;  /* 0x0000000f05067892 */ /* 0x000fe2000f8ec0ff */
[----:B------:R-:W-:-:S03]  /*08c0*/  UMOV UR4, URZ ;  /* 0x000000ff00047c82 */ /* 0x000fc60008000000 */
[----:B------:R-:W-:-:S03]  /*08d0*/  UISETP.NE.AND UP0, UPT, UR6, URZ, UPT ;  /* 0x000000ff0600728c */ /* 0x000fc6000bf05270 */
[----:B------:R-:W-:Y:S08]  /*08e0*/  BRA.U !UP1, `(.L_x_7) ;  /* 0x0000000109c87547 */ /* 0x000ff0000b800000 */
[----:B------:R-:W-:Y:S01]  /*08f0*/  HFMA2 R7, -RZ, RZ, 0, 0 ;  /* 0x00000000ff077431 */ /* 0x000fe200000001ff */
[----:B------:R-:W-:Y:S01]  /*0900*/  ULOP3.LUT UR4, UR5, 0x7ffffff0, URZ, 0xc0, !UPT ;  /* 0x7ffffff005047892 */ /* 0x000fe2000f8ec0ff */
[----:B------:R-:W-:-:S03]  /*0910*/  IMAD.MOV.U32 R5, RZ, RZ, R3 ;  /* 0x000000ffff057224 */ /* 0x000fc600078e0003 */
[----:B------:R-:W-:-:S12]  /*0920*/  UIADD3 UR7, UPT, UPT, -UR4, URZ, URZ ;  /* 0x000000ff04077290 */ /* 0x000fd8000fffe1ff */
.L_x_8:
[----:B------:R-:W0:Y:S08]  /*0930*/  LDC.64 R8, c[0x0][0x380] ;  /* 0x0000e000ff087b82 */ /* 0x000e300000000a00 */
[----:B------:R-:W1:Y:S01]  /*0940*/  LDC R6, c[0x0][0x394] ;  /* 0x0000e500ff067b82 */ /* 0x000e620000000800 */
[----:B0-----:R-:W-:-:S04]  /*0950*/  IMAD.WIDE R8, R5, 0x4, R8 ;  /* 0x0000000405087825 */ /* 0x001fc800078e0208 */
[C---:B-1----:R-:W-:Y:S02]  /*0960*/  IMAD.WIDE R16, R6.reuse, 0x4, R8 ;  /* 0x0000000406107825 */ /* 0x042fe400078e0208 */
[----:B------:R-:W2:Y:S02]  /*0970*/  LDG.E R8, desc[UR8][R8.64] ;  /* 0x0000000808087981 */ /* 0x000ea4000c1e1900 */
[----:B------:R-:W-:-:S05]  /*0980*/  IMAD.WIDE R26, R6, 0x4, R16 ;  /* 0x00000004061a7825 */ /* 0x000fca00078e0210 */
[----:B------:R-:W3:Y:S01]  /*0990*/  LDG.E R24, desc[UR8][R26.64] ;  /* 0x000000081a187981 */ /* 0x000ee2000c1e1900 */
[----:B------:R-:W-:-:S03]  /*09a0*/  IMAD.WIDE R18, R6, 0x4, R26 ;  /* 0x0000000406127825 */ /* 0x000fc600078e021a */
[----:B------:R0:W2:Y:S01]  /*09b0*/  LDG.E R9, desc[UR8][R16.64] ;  /* 0x0000000810097981 */ /* 0x0000a2000c1e1900 */
[----:B------:R-:W-:-:S03]  /*09c0*/  IMAD.WIDE R22, R6, 0x4, R18 ;  /* 0x0000000406167825 */ /* 0x000fc600078e0212 */
[----:B------:R1:W3:Y:S04]  /*09d0*/  LDG.E R25, desc[UR8][R18.64] ;  /* 0x0000000812197981 */ /* 0x0002e8000c1e1900 */
[----:B------:R-:W4:Y:S01]  /*09e0*/  LDG.E R29, desc[UR8][R22.64] ;  /* 0x00000008161d7981 */ /* 0x000f22000c1e1900 */
[----:B------:R-:W-:-:S05]  /*09f0*/  IMAD.WIDE R20, R6, 0x4, R22 ;  /* 0x0000000406147825 */ /* 0x000fca00078e0216 */
[----:B------:R1:W4:Y:S01]  /*0a00*/  LDG.E R28, desc[UR8][R20.64] ;  /* 0x00000008141c7981 */ /* 0x000322000c1e1900 */
[----:B------:R-:W-:-:S04]  /*0a10*/  IMAD.WIDE R12, R6, 0x4, R20 ;  /* 0x00000004060c7825 */ /* 0x000fc800078e0214 */
[C---:B------:R-:W-:Y:S02]  /*0a20*/  IMAD.WIDE R14, R6.reuse, 0x4, R12 ;  /* 0x00000004060e7825 */ /* 0x040fe400078e020c */
[----:B------:R-:W4:Y:S02]  /*0a30*/  LDG.E R12, desc[UR8][R12.64] ;  /* 0x000000080c0c7981 */ /* 0x000f24000c1e1900 */
[C---:B------:R-:W-:Y:S02]  /*0a40*/  IMAD.WIDE R10, R6.reuse, 0x4, R14 ;  /* 0x00000004060a7825 */ /* 0x040fe400078e020e */
[----:B------:R-:W4:Y:S02]  /*0a50*/  LDG.E R15, desc[UR8][R14.64] ;  /* 0x000000080e0f7981 */ /* 0x000f24000c1e1900 */
[C---:B0-----:R-:W-:Y:S02]  /*0a60*/  IMAD.WIDE R16, R6.reuse, 0x4, R10 ;  /* 0x0000000406107825 */ /* 0x041fe400078e020a */
[----:B------:R0:W4:Y:S02]  /*0a70*/  LDG.E R13, desc[UR8][R10.64] ;  /* 0x000000080a0d7981 */ /* 0x000124000c1e1900 */
[----:B-1----:R-:W-:-:S02]  /*0a80*/  IMAD.WIDE R18, R6, 0x4, R16 ;  /* 0x0000000406127825 */ /* 0x002fc400078e0210 */
[----:B------:R1:W4:Y:S02]  /*0a90*/  LDG.E R14, desc[UR8][R16.64] ;  /* 0x00000008100e7981 */ /* 0x000324000c1e1900 */
[C---:B------:R-:W-:Y:S02]  /*0aa0*/  IMAD.WIDE R20, R6.reuse, 0x4, R18 ;  /* 0x0000000406147825 */ /* 0x040fe400078e0212 */
[----:B------:R-:W4:Y:S02]  /*0ab0*/  LDG.E R18, desc[UR8][R18.64] ;  /* 0x0000000812127981 */ /* 0x000f24000c1e1900 */
[C---:B------:R-:W-:Y:S02]  /*0ac0*/  IMAD.WIDE R22, R6.reuse, 0x4, R20 ;  /* 0x0000000406167825 */ /* 0x040fe400078e0214 */
[----:B------:R-:W4:Y:S02]  /*0ad0*/  LDG.E R21, desc[UR8][R20.64] ;  /* 0x0000000814157981 */ /* 0x000f24000c1e1900 */
[----:B------:R-:W-:-:S02]  /*0ae0*/  IMAD.WIDE R26, R6, 0x4, R22 ;  /* 0x00000004061a7825 */ /* 0x000fc400078e0216 */
[----:B------:R-:W4:Y:S02]  /*0af0*/  LDG.E R22, desc[UR8][R22.64] ;  /* 0x0000000816167981 */ /* 0x000f24000c1e1900 */
[C---:B0-----:R-:W-:Y:S02]  /*0b00*/  IMAD.WIDE R10, R6.reuse, 0x4, R26 ;  /* 0x00000004060a7825 */ /* 0x041fe400078e021a */
[----:B------:R-:W4:Y:S02]  /*0b10*/  LDG.E R27, desc[UR8][R26.64] ;  /* 0x000000081a1b7981 */ /* 0x000f24000c1e1900 */
[----:B-1----:R-:W-:Y:S02]  /*0b20*/  IMAD.WIDE R16, R6, 0x4, R10 ;  /* 0x0000000406107825 */ /* 0x002fe400078e020a */
[----:B------:R-:W4:Y:S04]  /*0b30*/  LDG.E R10, desc[UR8][R10.64] ;  /* 0x000000080a0a7981 */ /* 0x000f28000c1e1900 */
[----:B------:R-:W4:Y:S01]  /*0b40*/  LDG.E R17, desc[UR8][R16.64] ;  /* 0x0000000810117981 */ /* 0x000f22000c1e1900 */
[----:B------:R-:W-:-:S04]  /*0b50*/  UIADD3 UR7, UPT, UPT, UR7, 0x10, URZ ;  /* 0x0000001007077890 */ /* 0x000fc8000fffe0ff */
[----:B------:R-:W-:Y:S01]  /*0b60*/  UISETP.NE.AND UP1, UPT, UR7, URZ, UPT ;  /* 0x000000ff0700728c */ /* 0x000fe2000bf25270 */
[----:B------:R-:W-:Y:S02]  /*0b70*/  LEA R5, R6, R5, 0x4 ;  /* 0x0000000506057211 */ /* 0x000fe400078e20ff */
[----:B--2---:R-:W-:-:S04]  /*0b80*/  IADD3 R8, PT, PT, R9, R8, R7 ;  /* 0x0000000809087210 */ /* 0x004fc80007ffe007 */
[----:B---3--:R-:W-:-:S04]  /*0b90*/  IADD3 R8, PT, PT, R25, R24, R8 ;  /* 0x0000001819087210 */ /* 0x008fc80007ffe008 */
[----:B----4-:R-:W-:-:S04]  /*0ba0*/  IADD3 R8, PT, PT, R28, R29, R8 ;  /* 0x0000001d1c087210 */ /* 0x010fc80007ffe008 */
[----:B------:R-:W-:-:S04]  /*0bb0*/  IADD3 R8, PT, PT, R15, R12, R8 ;  /* 0x0000000c0f087210 */ /* 0x000fc80007ffe008 */
[----:B------:R-:W-:-:S04]  /*0bc0*/  IADD3 R8, PT, PT, R14, R13, R8 ;  /* 0x0000000d0e087210 */ /* 0x000fc80007ffe008 */
[----:B------:R-:W-:-:S04]  /*0bd0*/  IADD3 R8, PT, PT, R21, R18, R8 ;  /* 0x0000001215087210 */ /* 0x000fc80007ffe008 */
[----:B------:R-:W-:-:S04]  /*0be0*/  IADD3 R8, PT, PT, R27, R22, R8 ;  /* 0x000000161b087210 */ /* 0x000fc80007ffe008 */
[----:B------:R-:W-:Y:S01]  /*0bf0*/  IADD3 R7, PT, PT, R17, R10, R8 ;  /* 0x0000000a11077210 */ /* 0x000fe20007ffe008 */
[----:B------:R-:W-:Y:S06]  /*0c00*/  BRA.U UP1, `(.L_x_8) ;  /* 0xfffffffd01487547 */ /* 0x000fec000b83ffff */
.L_x_7:
[----:B------:R-:W-:Y:S05]  /*0c10*/  BRA.U !UP0, `(.L_x_6) ;  /* 0x0000000108ec7547 */ /* 0x000fea000b800000 */
[----:B------:R-:W-:Y:S02]  /*0c20*/  UISETP.GE.U32.AND UP0, UPT, UR6, 0x8, UPT ;  /* 0x000000080600788c */ /* 0x000fe4000bf06070 */
[----:B------:R-:W-:-:S04]  /*0c30*/  ULOP3.LUT UR7, UR5, 0x7, URZ, 0xc0, !UPT ;  /* 0x0000000705077892 */ /* 0x000fc8000f8ec0ff */
[----:B------:R-:W-:-:S03]  /*0c40*/  UISETP.NE.AND UP1, UPT, UR7, URZ, UPT ;  /* 0x000000ff0700728c */ /* 0x000fc6000bf25270 */
[----:B------:R-:W-:Y:S08]  /*0c50*/  BRA.U !UP0, `(.L_x_9) ;  /* 0x0000000108607547 */ /* 0x000ff0000b800000 */
[----:B------:R-:W0:Y:S08]  /*0c60*/  LDC R17, c[0x0][0x394] ;  /* 0x0000e500ff117b82 */ /* 0x000e300000000800 */
[----:B------:R-:W1:Y:S01]  /*0c70*/  LDC.64 R20, c[0x0][0x380] ;  /* 0x0000e000ff147b82 */ /* 0x000e620000000a00 */
[----:B0-----:R-:W-:-:S04]  /*0c80*/  IMAD R5, R17, UR4, R3 ;  /* 0x0000000411057c24 */ /* 0x001fc8000f8e0203 */
[----:B-1----:R-:W-:-:S04]  /*0c90*/  IMAD.WIDE R20, R5, 0x4, R20 ;  /* 0x0000000405147825 */ /* 0x002fc800078e0214 */
[C---:B------:R-:W-:Y:S02]  /*0ca0*/  IMAD.WIDE R22, R17.reuse, 0x4, R20 ;  /* 0x0000000411167825 */ /* 0x040fe400078e0214 */
[----:B------:R-:W2:Y:S02]  /*0cb0*/  LDG.E R20, desc[UR8][R20.64] ;  /* 0x0000000814147981 */ /* 0x000ea4000c1e1900 */
[C---:B------:R-:W-:Y:S02]  /*0cc0*/  IMAD.WIDE R18, R17.reuse, 0x4, R22 ;  /* 0x0000000411127825 */ /* 0x040fe400078e0216 */
[----:B------:R-:W2:Y:S02]  /*0cd0*/  LDG.E R22, desc[UR8][R22.64] ;  /* 0x0000000816167981 */ /* 0x000ea4000c1e1900 */
[C---:B------:R-:W-:Y:S02]  /*0ce0*/  IMAD.WIDE R12, R17.reuse, 0x4, R18 ;  /* 0x00000004110c7825 */ /* 0x040fe400078e0212 */
[----:B------:R-:W3:Y:S02]  /*0cf0*/  LDG.E R18, desc[UR8][R18.64] ;  /* 0x0000000812127981 */ /* 0x000ee4000c1e1900 */
[----:B------:R-:W-:-:S02]  /*0d00*/  IMAD.WIDE R10, R17, 0x4, R12 ;  /* 0x00000004110a7825 */ /* 0x000fc400078e020c */
[----:B------:R-:W3:Y:S02]  /*0d10*/  LDG.E R12, desc[UR8][R12.64] ;  /* 0x000000080c0c7981 */ /* 0x000ee4000c1e1900 */
[C---:B------:R-:W-:Y:S02]  /*0d20*/  IMAD.WIDE R8, R17.reuse, 0x4, R10 ;  /* 0x0000000411087825 */ /* 0x040fe400078e020a */
[----:B------:R-:W4:Y:S02]  /*0d30*/  LDG.E R10, desc[UR8][R10.64] ;  /* 0x000000080a0a7981 */ /* 0x000f24000c1e1900 */
[C---:B------:R-:W-:Y:S02]  /*0d40*/  IMAD.WIDE R14, R17.reuse, 0x4, R8 ;  /* 0x00000004110e7825 */ /* 0x040fe400078e0208 */
[----:B------:R-:W4:Y:S02]  /*0d50*/  LDG.E R8, desc[UR8][R8.64] ;  /* 0x0000000808087981 */ /* 0x000f24000c1e1900 */
[----:B------:R-:W-:-:S02]  /*0d60*/  IMAD.WIDE R16, R17, 0x4, R14 ;  /* 0x0000000411107825 */ /* 0x000fc400078e020e */
[----:B------:R-:W4:Y:S04]  /*0d70*/  LDG.E R14, desc[UR8][R14.64] ;  /* 0x000000080e0e7981 */ /* 0x000f28000c1e1900 */
[----:B------:R-:W4:Y:S01]  /*0d80*/  LDG.E R16, desc[UR8][R16.64] ;  /* 0x0000000810107981 */ /* 0x000f22000c1e1900 */
[----:B------:R-:W-:Y:S01]  /*0d90*/  UIADD3 UR4, UPT, UPT, UR4, 0x8, URZ ;  /* 0x0000000804047890 */ /* 0x000fe2000fffe0ff */
[----:B--2---:R-:W-:-:S04]  /*0da0*/  IADD3 R7, PT, PT, R22, R20, R7 ;  /* 0x0000001416077210 */ /* 0x004fc80007ffe007 */
[----:B---3--:R-:W-:-:S04]  /*0db0*/  IADD3 R7, PT, PT, R12, R18, R7 ;  /* 0x000000120c077210 */ /* 0x008fc80007ffe007 */
[----:B----4-:R-:W-:-:S04]  /*0dc0*/  IADD3 R7, PT, PT, R8, R10, R7 ;  /* 0x0000000a08077210 */ /* 0x010fc80007ffe007 */
[----:B------:R-:W-:-:S07]  /*0dd0*/  IADD3 R7, PT, PT, R16, R14, R7 ;  /* 0x0000000e10077210 */ /* 0x000fce0007ffe007 */
.L_x_9:
        /* <DEDUP_REMOVED lines=13> */
[----:B------:R-:W-:Y:S02]  /*0eb0*/  IMAD.WIDE R14, R15, 0x4, R12 ;  /* 0x000000040f0e7825 */ /* 0x000fe400078e020c */
[----:B------:R-:W3:Y:S04]  /*0ec0*/  LDG.E R12, desc[UR8][R12.64] ;  /* 0x000000080c0c7981 */ /* 0x000ee8000c1e1900 */
[----:B------:R-:W3:Y:S01]  /*0ed0*/  LDG.E R14, desc[UR8][R14.64] ;  /* 0x000000080e0e7981 */ /* 0x000ee2000c1e1900 */
[----:B------:R-:W-:Y:S01]  /*0ee0*/  UIADD3 UR4, UPT, UPT, UR4, 0x4, URZ ;  /* 0x0000000404047890 */ /* 0x000fe2000fffe0ff */
[----:B--2---:R-:W-:-:S04]  /*0ef0*/  IADD3 R7, PT, PT, R10, R8, R7 ;  /* 0x000000080a077210 */ /* 0x004fc80007ffe007 */
[----:B---3--:R-:W-:-:S07]  /*0f00*/  IADD3 R7, PT, PT, R14, R12, R7 ;  /* 0x0000000c0e077210 */ /* 0x008fce0007ffe007 */
.L_x_10:
[----:B------:R-:W-:Y:S05]  /*0f10*/  BRA.U !UP1, `(.L_x_6) ;  /* 0x00000001092c7547 */ /* 0x000fea000b800000 */
[----:B------:R-:W0:Y:S01]  /*0f20*/  LDC R6, c[0x0][0x394] ;  /* 0x0000e500ff067b82 */ /* 0x000e220000000800 */
[----:B------:R-:W-:-:S07]  /*0f30*/  UIADD3 UR5, UPT, UPT, -UR5, URZ, URZ ;  /* 0x000000ff05057290 */ /* 0x000fce000fffe1ff */
[----:B------:R-:W1:Y:S01]  /*0f40*/  LDC.64 R10, c[0x0][0x380] ;  /* 0x0000e000ff0a7b82 */ /* 0x000e620000000a00 */
[----:B0-----:R-:W-:-:S07]  /*0f50*/  IMAD R3, R6, UR4, R3 ;  /* 0x0000000406037c24 */ /* 0x001fce000f8e0203 */
.L_x_11:
[----:B-1----:R-:W-:-:S06]  /*0f60*/  IMAD.WIDE R8, R3, 0x4, R10 ;  /* 0x0000000403087825 */ /* 0x002fcc00078e020a */
[----:B------:R-:W2:Y:S01]  /*0f70*/  LDG.E R8, desc[UR8][R8.64] ;  /* 0x0000000808087981 */ /* 0x000ea2000c1e1900 */
[----:B------:R-:W-:Y:S01]  /*0f80*/  UIADD3 UR5, UPT, UPT, UR5, 0x1, URZ ;  /* 0x0000000105057890 */ /* 0x000fe2000fffe0ff */
[----:B------:R-:W-:-:S03]  /*0f90*/  IMAD.IADD R3, R3, 0x1, R6 ;  /* 0x0000000103037824 */ /* 0x000fc600078e0206 */
[----:B------:R-:W-:Y:S01]  /*0fa0*/  UISETP.NE.AND UP0, UPT, UR5, URZ, UPT ;  /* 0x000000ff0500728c */ /* 0x000fe2000bf05270 */
[----:B--2---:R-:W-:-:S08]  /*0fb0*/  IADD3 R7, PT, PT, R8, R7, RZ ;  /* 0x0000000708077210 */ /* 0x004fd00007ffe0ff */
[----:B------:R-:W-:Y:S05]  /*0fc0*/  BRA.U UP0, `(.L_x_11) ;  /* 0xfffffffd00e47547 */ /* 0x000fea000b83ffff */
.L_x_6:
[----:B------:R-:W0:Y:S01]  /*0fd0*/  LDC.64 R8, c[0x0][0x388] ;  /* 0x0000e200ff087b82 */ /* 0x000e220000000a00 */
[----:B-----5:R-:W-:-:S04]  /*0fe0*/  LOP3.LUT R2, R2, 0x1, RZ, 0xc0, !PT ;  /* 0x0000000102027812 */ /* 0x020fc800078ec0ff */
[----:B------:R-:W-:-:S04]  /*0ff0*/  ISETP.NE.U32.AND P0, PT, R2, 0x1, PT ;  /* 0x000000010200780c */ /* 0x000fc80003f05070 */
[----:B------:R-:W-:Y:S01]  /*1000*/  SEL R7, R7, R4, !P0 ;  /* 0x0000000407077207 */ /* 0x000fe20004000000 */
[----:B0-----:R-:W-:-:S05]  /*1010*/  IMAD.WIDE R2, R0, 0x4, R8 ;  /* 0x0000000400027825 */ /* 0x001fca00078e0208 */
[----:B------:R-:W-:Y:S01]  /*1020*/  STG.E desc[UR8][R2.64], R7 ;  /* 0x0000000702007986 */ /* 0x000fe2000c101908 */
[----:B------:R-:W-:Y:S05]  /*1030*/  EXIT ;  /* 0x000000000000794d */ /* 0x000fea0003800000 */
.L_x_12:
[----:B------:R-:W-:-:S00]  /*1040*/  BRA `(.L_x_12) ;  /* 0xfffffffc00fc7947 */ /* 0x000fc0000383ffff */
[----:B------:R-:W-:-:S00]  /*1050*/  NOP ;  /* 0x0000000000007918 */ /* 0x000fc00000000000 */
        /* <DEDUP_REMOVED lines=10> */
.L_x_13:


//--------------------- .nv.shared.reserved.0     --------------------------
	.section	.nv.shared.reserved.0,"aw",@nobits
	.weak		__nv_reservedSMEM_offset_0_alias
	.size		__nv_reservedSMEM_offset_0_alias, 0, 64
	.other		__nv_reservedSMEM_offset_0_alias,@"STO_CUDA_RESERVED_SHARED STV_DEFAULT"
__nv_reservedSMEM_offset_0_alias:
	.zero		0
	.zero		64


//--------------------- .nv.constant0._Z13processMatrixPiS_ii --------------------------
	.section	.nv.constant0._Z13processMatrixPiS_ii,"a",@progbits
	.sectionflags	@""
	.align	4
.nv.constant0._Z13processMatrixPiS_ii:
	.zero		920


//--------------------- SYMBOLS --------------------------

	.type		.nv.reservedSmem.offset0,@object
	.size		.nv.reservedSmem.offset0,0x4
